	.headerflags	@"EF_CUDA_TEXMODE_UNIFIED EF_CUDA_64BIT_ADDRESS EF_CUDA_ACCELERATORS EF_CUDA_SM90 EF_CUDA_VIRTUAL_SM(EF_CUDA_SM90)"
	.elftype	@"ET_EXEC"


//--------------------- .nv.info                  --------------------------
	.section	.nv.info,"",@"SHT_CUDA_INFO"
	.align	4


	//----- nvinfo : EIATTR_REGCOUNT
	.align		4
        /*0000*/ 	.byte	0x04, 0x2f
        /*0002*/ 	.short	(.L_3 - .L_2)
	.align		4
.L_2:
        /*0004*/ 	.word	index@(triton_poi_fused__native_batch_norm_legit_no_training_silu_39)
        /*0008*/ 	.word	0x0000001a


	//----- nvinfo : EIATTR_MIN_STACK_SIZE
	.align		4
.L_3:
        /*000c*/ 	.byte	0x04, 0x12
        /*000e*/ 	.short	(.L_5 - .L_4)
	.align		4
.L_4:
        /*0010*/ 	.word	index@(triton_poi_fused__native_batch_norm_legit_no_training_silu_39)
        /*0014*/ 	.word	0x00000000


	//----- nvinfo : EIATTR_FRAME_SIZE
	.align		4
.L_5:
        /*0018*/ 	.byte	0x04, 0x11
        /*001a*/ 	.short	(.L_7 - .L_6)
	.align		4
.L_6:
        /*001c*/ 	.word	index@(triton_poi_fused__native_batch_norm_legit_no_training_silu_39)
        /*0020*/ 	.word	0x00000000


	//----- nvinfo : EIATTR_MIN_STACK_SIZE
	.align		4
.L_7:
        /*0024*/ 	.byte	0x04, 0x12
        /*0026*/ 	.short	(.L_9 - .L_8)
	.align		4
.L_8:
        /*0028*/ 	.word	index@(triton_poi_fused__native_batch_norm_legit_no_training_silu_39)
        /*002c*/ 	.word	0x00000000
.L_9:


//--------------------- .nv.info.triton_poi_fused__native_batch_norm_legit_no_training_silu_39 --------------------------
	.section	.nv.info.triton_poi_fused__native_batch_norm_legit_no_training_silu_39,"",@"SHT_CUDA_INFO"
	.sectionflags	@""
	.align	4


	//----- nvinfo : EIATTR_CUDA_API_VERSION
	.align		4
        /*0000*/ 	.byte	0x04, 0x37
        /*0002*/ 	.short	(.L_11 - .L_10)
.L_10:
        /*0004*/ 	.word	0x0000007c


	//----- nvinfo : EIATTR_KPARAM_INFO
	.align		4
.L_11:
        /*0008*/ 	.byte	0x04, 0x17
        /*000a*/ 	.short	(.L_13 - .L_12)
.L_12:
        /*000c*/ 	.word	0x00000000
        /*0010*/ 	.short	0x0007
        /*0012*/ 	.short	0x0034
        /*0014*/ 	.byte	0x00, 0xf0, 0x11, 0x00


	//----- nvinfo : EIATTR_KPARAM_INFO
	.align		4
.L_13:
        /*0018*/ 	.byte	0x04, 0x17
        /*001a*/ 	.short	(.L_15 - .L_14)
.L_14:
        /*001c*/ 	.word	0x00000000
        /*0020*/ 	.short	0x0006
        /*0022*/ 	.short	0x0030
        /*0024*/ 	.byte	0x00, 0xf0, 0x11, 0x00


	//----- nvinfo : EIATTR_KPARAM_INFO
	.align		4
.L_15:
        /*0028*/ 	.byte	0x04, 0x17
        /*002a*/ 	.short	(.L_17 - .L_16)
.L_16:
        /*002c*/ 	.word	0x00000000
        /*0030*/ 	.short	0x0005
        /*0032*/ 	.short	0x0028
        /*0034*/ 	.byte	0x00, 0xf4, 0x21, 0x00


	//----- nvinfo : EIATTR_KPARAM_INFO
	.align		4
.L_17:
        /*0038*/ 	.byte	0x04, 0x17
        /*003a*/ 	.short	(.L_19 - .L_18)
.L_18:
        /*003c*/ 	.word	0x00000000
        /*0040*/ 	.short	0x0004
        /*0042*/ 	.short	0x0020
        /*0044*/ 	.byte	0x00, 0xf4, 0x21, 0x00


	//----- nvinfo : EIATTR_KPARAM_INFO
	.align		4
.L_19:
        /*0048*/ 	.byte	0x04, 0x17
        /*004a*/ 	.short	(.L_21 - .L_20)
.L_20:
        /*004c*/ 	.word	0x00000000
        /*0050*/ 	.short	0x0003
        /*0052*/ 	.short	0x0018
        /*0054*/ 	.byte	0x00, 0xf4, 0x21, 0x00


	//----- nvinfo : EIATTR_KPARAM_INFO
	.align		4
.L_21:
        /*0058*/ 	.byte	0x04, 0x17
        /*005a*/ 	.short	(.L_23 - .L_22)
.L_22:
        /*005c*/ 	.word	0x00000000
        /*0060*/ 	.short	0x0002
        /*0062*/ 	.short	0x0010
        /*0064*/ 	.byte	0x00, 0xf4, 0x21, 0x00


	//----- nvinfo : EIATTR_KPARAM_INFO
	.align		4
.L_23:
        /*0068*/ 	.byte	0x04, 0x17
        /*006a*/ 	.short	(.L_25 - .L_24)
.L_24:
        /*006c*/ 	.word	0x00000000
        /*0070*/ 	.short	0x0001
        /*0072*/ 	.short	0x0008
        /*0074*/ 	.byte	0x00, 0xf4, 0x21, 0x00


	//----- nvinfo : EIATTR_KPARAM_INFO
	.align		4
.L_25:
        /*0078*/ 	.byte	0x04, 0x17
        /*007a*/ 	.short	(.L_27 - .L_26)
.L_26:
        /*007c*/ 	.word	0x00000000
        /*0080*/ 	.short	0x0000
        /*0082*/ 	.short	0x0000
        /*0084*/ 	.byte	0x00, 0xf4, 0x21, 0x00


	//----- nvinfo : EIATTR_SPARSE_MMA_MASK
	.align		4
.L_27:
        /*0088*/ 	.byte	0x03, 0x50
        /*008a*/ 	.short	0x0000


	//----- nvinfo : EIATTR_MAXREG_COUNT
	.align		4
        /*008c*/ 	.byte	0x03, 0x1b
        /*008e*/ 	.short	0x00ff


	//----- nvinfo : EIATTR_EXIT_INSTR_OFFSETS
	.align		4
        /*0090*/ 	.byte	0x04, 0x1c
        /*0092*/ 	.short	(.L_29 - .L_28)


	//   ....[0]....
.L_28:
        /*0094*/ 	.word	0x000006c0


	//   ....[1]....
        /*0098*/ 	.word	0x00000710


	//----- nvinfo : EIATTR_REQNTID
	.align		4
.L_29:
        /*009c*/ 	.byte	0x04, 0x10
        /*009e*/ 	.short	(.L_31 - .L_30)
.L_30:
        /*00a0*/ 	.word	0x00000080
        /*00a4*/ 	.word	0x00000001
        /*00a8*/ 	.word	0x00000001


	//----- nvinfo : EIATTR_CBANK_PARAM_SIZE
	.align		4
.L_31:
        /*00ac*/ 	.byte	0x03, 0x19
        /*00ae*/ 	.short	0x0038


	//----- nvinfo : EIATTR_PARAM_CBANK
	.align		4
        /*00b0*/ 	.byte	0x04, 0x0a
        /*00b2*/ 	.short	(.L_33 - .L_32)
	.align		4
.L_32:
        /*00b4*/ 	.word	index@(.nv.constant0.triton_poi_fused__native_batch_norm_legit_no_training_silu_39)
        /*00b8*/ 	.short	0x0210
        /*00ba*/ 	.short	0x0038


	//----- nvinfo : EIATTR_SW_WAR
	.align		4
.L_33:
        /*00bc*/ 	.byte	0x04, 0x36
        /*00be*/ 	.short	(.L_35 - .L_34)
.L_34:
        /*00c0*/ 	.word	0x00000008
.L_35:


//--------------------- .nv.callgraph             --------------------------
	.section	.nv.callgraph,"",@"SHT_CUDA_CALLGRAPH"
	.align	4
	.sectionentsize	8
	.align		4
        /*0000*/ 	.word	0x00000000
	.align		4
        /*0004*/ 	.word	0xffffffff
	.align		4
        /*0008*/ 	.word	0x00000000
	.align		4
        /*000c*/ 	.word	0xfffffffe
	.align		4
        /*0010*/ 	.word	0x00000000
	.align		4
        /*0014*/ 	.word	0xfffffffd
	.align		4
        /*0018*/ 	.word	0x00000000
	.align		4
        /*001c*/ 	.word	0xfffffffc


//--------------------- .nv.constant4             --------------------------
	.section	.nv.constant4,"a",@progbits
	.align	8
	.align		8
.nv.constant4:
        /*0000*/ 	.dword	_$_str
	.align		8
        /*0008*/ 	.dword	_$_str_$_2


//--------------------- .text.triton_poi_fused__native_batch_norm_legit_no_training_silu_39 --------------------------
	.section	.text.triton_poi_fused__native_batch_norm_legit_no_training_silu_39,"ax",@progbits
	.sectionflags	@"SHF_BARRIERS=1"
	.align	128
        .global         triton_poi_fused__native_batch_norm_legit_no_training_silu_39
        .type           triton_poi_fused__native_batch_norm_legit_no_training_silu_39,@function
        .size           triton_poi_fused__native_batch_norm_legit_no_training_silu_39,(.L_x_1 - triton_poi_fused__native_batch_norm_legit_no_training_silu_39)
        .other          triton_poi_fused__native_batch_norm_legit_no_training_silu_39,@"STO_CUDA_ENTRY STV_DEFAULT"
triton_poi_fused__native_batch_norm_legit_no_training_silu_39:
.text.triton_poi_fused__native_batch_norm_legit_no_training_silu_39:
[----:B------:R-:W0:Y:S01]  /*0000*/  LDC R1, c[0x0][0x28] ;  /* 0x00000a00ff017b82 */ /* 0x000e220000000800 */
[----:B------:R-:W1:Y:S07]  /*0010*/  S2R R10, SR_TID.X ;  /* 0x00000000000a7919 */ /* 0x000e6e0000002100 */
[----:B------:R-:W2:Y:S01]  /*0020*/  LDC.64 R2, c[0x0][0x220] ;  /* 0x00008800ff027b82 */ /* 0x000ea20000000a00 */
[----:B------:R-:W-:Y:S01]  /*0030*/  CS2R R6, SRZ ;  /* 0x0000000000067805 */ /* 0x000fe2000001ff00 */
[----:B------:R-:W-:Y:S01]  /*0040*/  ULDC.64 UR6, c[0x0][0x208] ;  /* 0x0000820000067ab9 */ /* 0x000fe20000000a00 */
[----:B------:R-:W3:Y:S01]  /*0050*/  S2R R0, SR_CTAID.X ;  /* 0x0000000000007919 */ /* 0x000ee20000002500 */
[----:B------:R-:W4:Y:S04]  /*0060*/  S2R R8, SR_CTAID.Y ;  /* 0x0000000000087919 */ /* 0x000f280000002600 */
[----:B------:R-:W5:Y:S08]  /*0070*/  LDC.64 R16, c[0x0][0x210] ;  /* 0x00008400ff107b82 */ /* 0x000f700000000a00 */
[----:B------:R-:W5:Y:S08]  /*0080*/  LDC.64 R20, c[0x0][0x218] ;  /* 0x00008600ff147b82 */ /* 0x000f700000000a00 */
[----:B------:R-:W5:Y:S01]  /*0090*/  LDC.64 R14, c[0x0][0x230] ;  /* 0x00008c00ff0e7b82 */ /* 0x000f620000000a00 */
[----:B-1----:R-:W-:-:S07]  /*00a0*/  SHF.L.U32 R9, R10, 0x1, RZ ;  /* 0x000000010a097819 */ /* 0x002fce00000006ff */
[----:B------:R-:W1:Y:S01]  /*00b0*/  LDC.64 R12, c[0x0][0x228] ;  /* 0x00008a00ff0c7b82 */ /* 0x000e620000000a00 */
[----:B------:R-:W-:-:S04]  /*00c0*/  LOP3.LUT R9, R9, 0xfe, RZ, 0xc0, !PT ;  /* 0x000000fe09097812 */ /* 0x000fc800078ec0ff */
[----:B---3--:R-:W-:-:S04]  /*00d0*/  PRMT R11, R9, 0x6540, R0 ;  /* 0x00006540090b7816 */ /* 0x008fc80000000000 */
[C---:B------:R-:W-:Y:S01]  /*00e0*/  ISETP.GE.AND P2, PT, R11.reuse, 0x200, PT ;  /* 0x000002000b00780c */ /* 0x040fe20003f46270 */
[----:B--2---:R-:W-:-:S12]  /*00f0*/  IMAD.WIDE R2, R11, 0x4, R2 ;  /* 0x000000040b027825 */ /* 0x004fd800078e0202 */
[----:B------:R2:W3:Y:S01]  /*0100*/  @!P2 LDG.E.EL.64 R6, desc[UR6][R2.64] ;  /* 0x000000060206a981 */ /* 0x0004e2000c2e1b00 */
[C---:B----4-:R-:W-:Y:S01]  /*0110*/  ISETP.GE.AND P0, PT, R8.reuse, 0x40, PT ;  /* 0x000000400800780c */ /* 0x050fe20003f06270 */
[C---:B0----5:R-:W-:Y:S01]  /*0120*/  IMAD.WIDE R20, R11.reuse, 0x4, R20 ;  /* 0x000000040b147825 */ /* 0x061fe200078e0214 */
[----:B------:R-:W-:Y:S02]  /*0130*/  LEA R5, R8, R11, 0x9 ;  /* 0x0000000b08057211 */ /* 0x000fe400078e48ff */
[C---:B------:R-:W-:Y:S01]  /*0140*/  ISETP.LT.AND P1, PT, R11.reuse, 0x200, !P0 ;  /* 0x000002000b00780c */ /* 0x040fe20004721270 */
[----:B------:R-:W-:-:S04]  /*0150*/  IMAD.WIDE R22, R11, 0x4, R14 ;  /* 0x000000040b167825 */ /* 0x000fc800078e020e */
[----:B------:R-:W-:Y:S01]  /*0160*/  IMAD.WIDE R16, R5, 0x4, R16 ;  /* 0x0000000405107825 */ /* 0x000fe200078e0210 */
[----:B------:R-:W-:Y:S02]  /*0170*/  CS2R R4, SRZ ;  /* 0x0000000000047805 */ /* 0x000fe4000001ff00 */
[----:B--2---:R-:W-:Y:S02]  /*0180*/  CS2R R2, SRZ ;  /* 0x0000000000027805 */ /* 0x004fe4000001ff00 */
[----:B------:R-:W-:Y:S02]  /*0190*/  CS2R R14, SRZ ;  /* 0x00000000000e7805 */ /* 0x000fe4000001ff00 */
[----:B------:R-:W-:Y:S01]  /*01a0*/  CS2R R18, SRZ ;  /* 0x0000000000127805 */ /* 0x000fe2000001ff00 */
[----:B-1----:R-:W-:Y:S01]  /*01b0*/  IMAD.WIDE R12, R11, 0x4, R12 ;  /* 0x000000040b0c7825 */ /* 0x002fe200078e020c */
[----:B------:R0:W2:Y:S04]  /*01c0*/  @!P2 LDG.E.EL.64 R4, desc[UR6][R20.64] ;  /* 0x000000061404a981 */ /* 0x0000a8000c2e1b00 */
[----:B------:R-:W2:Y:S04]  /*01d0*/  @P1 LDG.E.EL.64 R2, desc[UR6][R16.64] ;  /* 0x0000000610021981 */ /* 0x000ea8000c2e1b00 */
[----:B------:R1:W4:Y:S04]  /*01e0*/  @!P2 LDG.E.EL.64 R14, desc[UR6][R12.64] ;  /* 0x000000060c0ea981 */ /* 0x000328000c2e1b00 */
[----:B------:R-:W4:Y:S01]  /*01f0*/  @!P2 LDG.E.EL.64 R18, desc[UR6][R22.64] ;  /* 0x000000061612a981 */ /* 0x000f22000c2e1b00 */
[----:B------:R-:W5:Y:S01]  /*0200*/  S2UR UR5, SR_CgaCtaId ;  /* 0x00000000000579c3 */ /* 0x000f620000008800 */
[----:B------:R-:W-:-:S02]  /*0210*/  UMOV UR4, 0x400 ;  /* 0x0000040000047882 */ /* 0x000fc40000000000 */
[----:B-----5:R-:W-:-:S06]  /*0220*/  UPRMT UR4, UR5, 0x654, UR4 ;  /* 0x0000065405047896 */ /* 0x020fcc0008000004 */
[----:B------:R-:W-:Y:S01]  /*0230*/  LEA R9, R9, UR4, 0x2 ;  /* 0x0000000409097c11 */ /* 0x000fe2000f8e10ff */
[----:B---3--:R-:W-:Y:S01]  /*0240*/  FADD R6, R6, 0.0010000000474974513054 ;  /* 0x3a83126f06067421 */ /* 0x008fe20000000000 */
[----:B------:R-:W-:-:S03]  /*0250*/  FADD R7, R7, 0.0010000000474974513054 ;  /* 0x3a83126f07077421 */ /* 0x000fc60000000000 */
[----:B------:R3:W5:Y:S08]  /*0260*/  MUFU.SQRT R11, R6 ;  /* 0x00000006000b7308 */ /* 0x0007700000002000 */
[----:B0-----:R-:W0:Y:S01]  /*0270*/  MUFU.SQRT R20, R7 ;  /* 0x0000000700147308 */ /* 0x001e220000002000 */
[----:B---3--:R-:W-:Y:S01]  /*0280*/  HFMA2.MMA R6, -RZ, RZ, 1.625, 0 ;  /* 0x3e800000ff067435 */ /* 0x008fe200000001ff */
[----:B-----5:R-:W-:-:S02]  /*0290*/  FSETP.GT.AND P1, PT, R11, 8.50705917302346158658e+37, PT ;  /* 0x7e8000000b00780b */ /* 0x020fc40003f24000 */
[----:B------:R-:W-:Y:S01]  /*02a0*/  FSETP.GEU.AND P3, PT, R11, 1.175494350822287508e-38, PT ;  /* 0x008000000b00780b */ /* 0x000fe20003f6e000 */
[----:B--2---:R-:W-:-:S06]  /*02b0*/  FADD R2, -R4, R2 ;  /* 0x0000000204027221 */ /* 0x004fcc0000000100 */
[----:B-1----:R-:W-:Y:S01]  /*02c0*/  FSEL R12, R6, 1, P1 ;  /* 0x3f800000060c7808 */ /* 0x002fe20000800000 */
[----:B------:R-:W-:Y:S01]  /*02d0*/  FADD R3, -R5, R3 ;  /* 0x0000000305037221 */ /* 0x000fe20000000100 */
[C---:B0-----:R-:W-:Y:S02]  /*02e0*/  FSETP.GT.AND P2, PT, R20.reuse, 8.50705917302346158658e+37, PT ;  /* 0x7e8000001400780b */ /* 0x041fe40003f44000 */
[----:B------:R-:W-:Y:S02]  /*02f0*/  FSETP.GEU.AND P4, PT, R20, 1.175494350822287508e-38, PT ;  /* 0x008000001400780b */ /* 0x000fe40003f8e000 */
[----:B------:R-:W-:Y:S01]  /*0300*/  FSEL R13, R6, 1, P2 ;  /* 0x3f800000060d7808 */ /* 0x000fe20001000000 */
[----:B------:R-:W-:Y:S01]  /*0310*/  @P1 FMUL R11, R11, 0.25 ;  /* 0x3e8000000b0b1820 */ /* 0x000fe20000400000 */
[----:B------:R-:W-:-:S03]  /*0320*/  @!P3 FMUL R12, R12, 16777216 ;  /* 0x4b8000000c0cb820 */ /* 0x000fc60000400000 */
[----:B------:R-:W-:-:S04]  /*0330*/  @!P3 FMUL R11, R11, 16777216 ;  /* 0x4b8000000b0bb820 */ /* 0x000fc80000400000 */
[----:B------:R-:W-:Y:S02]  /*0340*/  @P2 FMUL R20, R20, 0.25 ;  /* 0x3e80000014142820 */ /* 0x000fe40000400000 */
[----:B------:R-:W0:Y:S01]  /*0350*/  MUFU.RCP R11, R11 ;  /* 0x0000000b000b7308 */ /* 0x000e220000001000 */
[----:B------:R-:W-:Y:S01]  /*0360*/  @!P4 FMUL R13, R13, 16777216 ;  /* 0x4b8000000d0dc820 */ /* 0x000fe20000400000 */
[----:B------:R-:W-:-:S06]  /*0370*/  @!P4 FMUL R20, R20, 16777216 ;  /* 0x4b8000001414c820 */ /* 0x000fcc0000400000 */
[----:B------:R-:W1:Y:S01]  /*0380*/  MUFU.RCP R20, R20 ;  /* 0x0000001400147308 */ /* 0x000e620000001000 */
[----:B0-----:R-:W-:-:S04]  /*0390*/  FMUL R7, R11, R12 ;  /* 0x0000000c0b077220 */ /* 0x001fc80000400000 */
[----:B------:R-:W-:Y:S01]  /*03a0*/  FMUL R7, R2, R7 ;  /* 0x0000000702077220 */ /* 0x000fe20000400000 */
[----:B-1----:R-:W-:-:S03]  /*03b0*/  FMUL R4, R20, R13 ;  /* 0x0000000d14047220 */ /* 0x002fc60000400000 */
[----:B----4-:R-:W-:Y:S01]  /*03c0*/  FFMA R7, R7, R14, R18 ;  /* 0x0000000e07077223 */ /* 0x010fe20000000012 */
[----:B------:R-:W-:-:S03]  /*03d0*/  FMUL R4, R3, R4 ;  /* 0x0000000403047220 */ /* 0x000fc60000400000 */
[----:B------:R-:W-:Y:S01]  /*03e0*/  FADD R2, RZ, -R7 ;  /* 0x80000007ff027221 */ /* 0x000fe20000000000 */
[----:B------:R-:W-:-:S03]  /*03f0*/  FFMA R4, R4, R15, R19 ;  /* 0x0000000f04047223 */ /* 0x000fc60000000013 */
[----:B------:R-:W-:Y:S01]  /*0400*/  FMUL R2, R2, 1.4426950216293334961 ;  /* 0x3fb8aa3b02027820 */ /* 0x000fe20000400000 */
[----:B------:R-:W-:-:S04]  /*0410*/  FADD R3, RZ, -R4 ;  /* 0x80000004ff037221 */ /* 0x000fc80000000000 */
[----:B------:R-:W-:Y:S01]  /*0420*/  FSETP.GEU.AND P1, PT, R2, -126, PT ;  /* 0xc2fc00000200780b */ /* 0x000fe20003f2e000 */
[----:B------:R-:W-:-:S05]  /*0430*/  FMUL R5, R3, 1.4426950216293334961 ;  /* 0x3fb8aa3b03057820 */ /* 0x000fca0000400000 */
[----:B------:R-:W-:-:S07]  /*0440*/  FSETP.GEU.AND P2, PT, R5, -126, PT ;  /* 0xc2fc00000500780b */ /* 0x000fce0003f4e000 */
[----:B------:R-:W-:-:S04]  /*0450*/  @!P1 FMUL R2, R2, 0.5 ;  /* 0x3f00000002029820 */ /* 0x000fc80000400000 */
[----:B------:R-:W0:Y:S02]  /*0460*/  MUFU.EX2 R3, R2 ;  /* 0x0000000200037308 */ /* 0x000e240000000800 */
[----:B------:R-:W-:-:S06]  /*0470*/  @!P2 FMUL R5, R5, 0.5 ;  /* 0x3f0000000505a820 */ /* 0x000fcc0000400000 */
[----:B------:R1:W2:Y:S01]  /*0480*/  MUFU.EX2 R11, R5 ;  /* 0x00000005000b7308 */ /* 0x0002a20000000800 */
[----:B0-----:R-:W-:Y:S01]  /*0490*/  @!P1 FMUL R3, R3, R3 ;  /* 0x0000000303039220 */ /* 0x001fe20000400000 */
[----:B-1----:R-:W-:-:S03]  /*04a0*/  LOP3.LUT R5, R10, 0x7f, RZ, 0xc0, !PT ;  /* 0x0000007f0a057812 */ /* 0x002fc600078ec0ff */
[----:B------:R-:W-:Y:S01]  /*04b0*/  FADD R3, R3, 1 ;  /* 0x3f80000003037421 */ /* 0x000fe20000000000 */
[----:B------:R-:W-:Y:S01]  /*04c0*/  LEA R10, R5, UR4, 0x2 ;  /* 0x00000004050a7c11 */ /* 0x000fe2000f8e10ff */
[----:B--2---:R-:W-:-:S03]  /*04d0*/  @!P2 FMUL R11, R11, R11 ;  /* 0x0000000b0b0ba220 */ /* 0x004fc60000400000 */
[----:B------:R-:W-:Y:S02]  /*04e0*/  FSETP.GT.AND P1, PT, R3, 8.50705917302346158658e+37, PT ;  /* 0x7e8000000300780b */ /* 0x000fe40003f24000 */
[----:B------:R-:W-:Y:S01]  /*04f0*/  PRMT R0, R5, 0x6540, R0 ;  /* 0x0000654005007816 */ /* 0x000fe20000000000 */
[----:B------:R-:W-:Y:S01]  /*0500*/  FADD R11, R11, 1 ;  /* 0x3f8000000b0b7421 */ /* 0x000fe20000000000 */
[----:B------:R-:W-:-:S04]  /*0510*/  FSEL R2, R6, 1, P1 ;  /* 0x3f80000006027808 */ /* 0x000fc80000800000 */
[----:B------:R-:W-:-:S04]  /*0520*/  FSETP.GT.AND P2, PT, R11, 8.50705917302346158658e+37, PT ;  /* 0x7e8000000b00780b */ /* 0x000fc80003f44000 */
[----:B------:R-:W-:Y:S01]  /*0530*/  FSEL R6, R6, 1, P2 ;  /* 0x3f80000006067808 */ /* 0x000fe20001000000 */
[----:B------:R-:W-:Y:S01]  /*0540*/  @P1 FMUL R3, R3, 0.25 ;  /* 0x3e80000003031820 */ /* 0x000fe20000400000 */
[----:B------:R-:W-:-:S05]  /*0550*/  ISETP.LT.AND P1, PT, R0, 0x200, !P0 ;  /* 0x000002000000780c */ /* 0x000fca0004721270 */
[----:B------:R-:W0:Y:S02]  /*0560*/  MUFU.RCP R3, R3 ;  /* 0x0000000300037308 */ /* 0x000e240000001000 */
[----:B------:R-:W-:-:S06]  /*0570*/  @P2 FMUL R11, R11, 0.25 ;  /* 0x3e8000000b0b2820 */ /* 0x000fcc0000400000 */
[----:B------:R-:W1:Y:S01]  /*0580*/  MUFU.RCP R11, R11 ;  /* 0x0000000b000b7308 */ /* 0x000e620000001000 */
[----:B0-----:R-:W-:-:S04]  /*0590*/  FMUL R2, R3, R2 ;  /* 0x0000000203027220 */ /* 0x001fc80000400000 */
[----:B------:R-:W-:Y:S01]  /*05a0*/  FMUL R12, R7, R2 ;  /* 0x00000002070c7220 */ /* 0x000fe20000400000 */
[----:B------:R-:W-:Y:S01]  /*05b0*/  SHF.R.S32.HI R7, RZ, 0x1f, R8 ;  /* 0x0000001fff077819 */ /* 0x000fe20000011408 */
[----:B------:R-:W0:Y:S01]  /*05c0*/  LDC.64 R2, c[0x0][0x238] ;  /* 0x00008e00ff027b82 */ /* 0x000e220000000a00 */
[----:B-1----:R-:W-:Y:S02]  /*05d0*/  FMUL R13, R11, R6 ;  /* 0x000000060b0d7220 */ /* 0x002fe40000400000 */
[----:B------:R-:W-:Y:S02]  /*05e0*/  LEA.HI R7, R7, R8, RZ, 0x4 ;  /* 0x0000000807077211 */ /* 0x000fe400078f20ff */
[----:B------:R-:W-:Y:S01]  /*05f0*/  LOP3.LUT R6, R0, 0x80, RZ, 0xfc, !PT ;  /* 0x0000008000067812 */ /* 0x000fe200078efcff */
[----:B------:R-:W-:Y:S01]  /*0600*/  FMUL R13, R4, R13 ;  /* 0x0000000d040d7220 */ /* 0x000fe20000400000 */
[C---:B------:R-:W-:Y:S02]  /*0610*/  SHF.L.U32 R4, R7.reuse, 0x9, RZ ;  /* 0x0000000907047819 */ /* 0x040fe400000006ff */
[----:B------:R-:W-:-:S02]  /*0620*/  LOP3.LUT R7, R7, 0xfffffff0, RZ, 0xc0, !PT ;  /* 0xfffffff007077812 */ /* 0x000fc400078ec0ff */
[----:B------:R-:W-:Y:S01]  /*0630*/  STS.64 [R9], R12 ;  /* 0x0000000c09007388 */ /* 0x000fe20000000a00 */
[----:B------:R-:W-:Y:S01]  /*0640*/  LOP3.LUT R4, R4, 0xffffe000, RZ, 0xc0, !PT ;  /* 0xffffe00004047812 */ /* 0x000fe200078ec0ff */
[----:B------:R-:W-:Y:S03]  /*0650*/  BAR.SYNC.DEFER_BLOCKING 0x0 ;  /* 0x0000000000007b1d */ /* 0x000fe60000010000 */
[----:B------:R-:W-:Y:S02]  /*0660*/  IADD3 R7, R4, R8, -R7 ;  /* 0x0000000804077210 */ /* 0x000fe40007ffe807 */
[----:B------:R-:W-:Y:S02]  /*0670*/  ISETP.LT.AND P0, PT, R6, 0x200, !P0 ;  /* 0x000002000600780c */ /* 0x000fe40004701270 */
[----:B------:R-:W-:-:S05]  /*0680*/  LEA R5, R0, R7, 0x4 ;  /* 0x0000000700057211 */ /* 0x000fca00078e20ff */
[----:B0-----:R-:W-:Y:S01]  /*0690*/  IMAD.WIDE R4, R5, 0x4, R2 ;  /* 0x0000000405047825 */ /* 0x001fe200078e0202 */
[----:B------:R-:W0:Y:S04]  /*06a0*/  LDS R11, [R10] ;  /* 0x000000000a0b7984 */ /* 0x000e280000000800 */
[----:B0-----:R0:W-:Y:S02]  /*06b0*/  @P1 STG.E desc[UR6][R4.64], R11 ;  /* 0x0000000b04001986 */ /* 0x0011e4000c101906 */
[----:B0-----:R-:W-:Y:S05]  /*06c0*/  @!P0 EXIT ;  /* 0x000000000000894d */ /* 0x001fea0003800000 */
[----:B0-----:R-:W0:Y:S01]  /*06d0*/  LDS R5, [R10+0x200] ;  /* 0x000200000a057984 */ /* 0x001e220000000800 */
[----:B------:R-:W-:-:S05]  /*06e0*/  LEA R7, R6, R7, 0x4 ;  /* 0x0000000706077211 */ /* 0x000fca00078e20ff */
[----:B------:R-:W-:-:S05]  /*06f0*/  IMAD.WIDE R2, R7, 0x4, R2 ;  /* 0x0000000407027825 */ /* 0x000fca00078e0202 */
[----:B0-----:R-:W-:Y:S01]  /*0700*/  STG.E desc[UR6][R2.64], R5 ;  /* 0x0000000502007986 */ /* 0x001fe2000c101906 */
[----:B------:R-:W-:Y:S05]  /*0710*/  EXIT ;  /* 0x000000000000794d */ /* 0x000fea0003800000 */
.L_x_0:
[----:B------:R-:W-:-:S00]  /*0720*/  BRA `(.L_x_0) ;  /* 0xfffffffc00fc7947 */ /* 0x000fc0000383ffff */
[----:B------:R-:W-:-:S00]  /*0730*/  NOP ;  /* 0x0000000000007918 */ /* 0x000fc00000000000 */
        /* <DEDUP_REMOVED lines=12> */
.L_x_1:


//--------------------- .nv.global.init           --------------------------
	.section	.nv.global.init,"aw",@progbits
.nv.global.init:
	.type		_$_str,@object
	.size		_$_str,(_$_str_$_2 - _$_str)
_$_str:
        /*0000*/ 	.byte	0x5f, 0x5f, 0x43, 0x55, 0x44, 0x41, 0x5f, 0x46, 0x54, 0x5a, 0x00
	.type		_$_str_$_2,@object
	.size		_$_str_$_2,(.L_1 - _$_str_$_2)
_$_str_$_2:
        /*000b*/ 	.byte	0x5f, 0x5f, 0x43, 0x55, 0x44, 0x41, 0x5f, 0x50, 0x52, 0x45, 0x43, 0x5f, 0x53, 0x51, 0x52, 0x54
        /*001b*/ 	.byte	0x00
.L_1:


//--------------------- .nv.shared.triton_poi_fused__native_batch_norm_legit_no_training_silu_39 --------------------------
	.section	.nv.shared.triton_poi_fused__native_batch_norm_legit_no_training_silu_39,"aw",@nobits
	.sectionflags	@""
	.align	16
	.zero		1024


//--------------------- .nv.constant0.triton_poi_fused__native_batch_norm_legit_no_training_silu_39 --------------------------
	.section	.nv.constant0.triton_poi_fused__native_batch_norm_legit_no_training_silu_39,"a",@progbits
	.sectionflags	@""
	.align	4
.nv.constant0.triton_poi_fused__native_batch_norm_legit_no_training_silu_39:
	.zero		584
